//
// Generated by NVIDIA NVVM Compiler
//
// Compiler Build ID: CL-36424714
// Cuda compilation tools, release 13.0, V13.0.88
// Based on NVVM 20.0.0
//

.version 9.0
.target sm_100
.address_size 64

	// .globl	_Z16matrixMultKernelPiS_S_i
// _ZZ16matrixMultKernelPiS_S_iE6tile_a has been demoted
// _ZZ16matrixMultKernelPiS_S_iE6tile_b has been demoted

.visible .entry _Z16matrixMultKernelPiS_S_i(
	.param .u64 .ptr .align 1 _Z16matrixMultKernelPiS_S_i_param_0,
	.param .u64 .ptr .align 1 _Z16matrixMultKernelPiS_S_i_param_1,
	.param .u64 .ptr .align 1 _Z16matrixMultKernelPiS_S_i_param_2,
	.param .u32 _Z16matrixMultKernelPiS_S_i_param_3
)
{
	.reg .pred 	%p<8>;
	.reg .b32 	%r<119>;
	.reg .b32 	%f<368>;
	.reg .b64 	%rd<40>;
	// demoted variable
	.shared .align 4 .b8 _ZZ16matrixMultKernelPiS_S_iE6tile_a[1024];
	// demoted variable
	.shared .align 4 .b8 _ZZ16matrixMultKernelPiS_S_iE6tile_b[1024];
	ld.param.u32 	%r31, [_Z16matrixMultKernelPiS_S_i_param_3];
	mov.u32 	%r32, %ctaid.x;
	mov.u32 	%r33, %ctaid.y;
	mov.u32 	%r1, %tid.x;
	mov.u32 	%r2, %tid.y;
	shl.b32 	%r34, %r33, 4;
	add.s32 	%r3, %r34, %r2;
	shl.b32 	%r4, %r32, 4;
	add.s32 	%r5, %r4, %r1;
	shr.s32 	%r35, %r31, 31;
	shr.u32 	%r36, %r35, 28;
	add.s32 	%r37, %r31, %r36;
	shr.s32 	%r6, %r37, 4;
	setp.lt.s32 	%p1, %r31, 16;
	mov.f32 	%f367, 0f00000000;
	@%p1 bra 	$L__BB0_9;
	mad.lo.s32 	%r115, %r31, %r3, %r1;
	shl.b32 	%r39, %r2, 6;
	mov.u32 	%r40, _ZZ16matrixMultKernelPiS_S_iE6tile_a;
	add.s32 	%r8, %r40, %r39;
	add.s32 	%r41, %r6, -1;
	setp.lt.u32 	%p2, %r41, 3;
	mov.f32 	%f367, 0f00000000;
	mov.b32 	%r118, 0;
	@%p2 bra 	$L__BB0_4;
	and.b32  	%r118, %r6, 134217724;
	neg.s32 	%r116, %r118;
	add.s32 	%r43, %r2, 48;
	mad.lo.s32 	%r44, %r31, %r43, %r1;
	add.s32 	%r114, %r44, %r4;
	add.s32 	%r45, %r2, 32;
	mad.lo.s32 	%r46, %r31, %r45, %r1;
	add.s32 	%r113, %r46, %r4;
	add.s32 	%r47, %r2, 16;
	mad.lo.s32 	%r48, %r31, %r47, %r1;
	add.s32 	%r112, %r48, %r4;
	mad.lo.s32 	%r49, %r2, %r31, %r1;
	add.s32 	%r111, %r49, %r4;
	mov.f32 	%f367, 0f00000000;
$L__BB0_3:
	.pragma "nounroll";
	ld.param.u64 	%rd36, [_Z16matrixMultKernelPiS_S_i_param_1];
	ld.param.u64 	%rd33, [_Z16matrixMultKernelPiS_S_i_param_0];
	cvta.to.global.u64 	%rd4, %rd33;
	mul.wide.s32 	%rd5, %r115, 4;
	add.s64 	%rd6, %rd4, %rd5;
	ld.global.u32 	%r50, [%rd6];
	cvt.rn.f32.s32 	%f14, %r50;
	shl.b32 	%r52, %r1, 2;
	add.s32 	%r53, %r8, %r52;
	st.shared.f32 	[%r53], %f14;
	cvta.to.global.u64 	%rd7, %rd36;
	mul.wide.u32 	%rd8, %r111, 4;
	add.s64 	%rd9, %rd7, %rd8;
	ld.global.u32 	%r54, [%rd9];
	cvt.rn.f32.s32 	%f15, %r54;
	mov.u32 	%r56, _ZZ16matrixMultKernelPiS_S_iE6tile_b;
	add.s32 	%r57, %r56, %r52;
	add.s32 	%r58, %r57, %r39;
	st.shared.f32 	[%r58], %f15;
	bar.sync 	0;
	ld.shared.f32 	%f16, [%r8];
	ld.shared.f32 	%f17, [%r57];
	fma.rn.f32 	%f18, %f16, %f17, %f367;
	ld.shared.f32 	%f19, [%r8+4];
	ld.shared.f32 	%f20, [%r57+64];
	fma.rn.f32 	%f21, %f19, %f20, %f18;
	ld.shared.f32 	%f22, [%r8+8];
	ld.shared.f32 	%f23, [%r57+128];
	fma.rn.f32 	%f24, %f22, %f23, %f21;
	ld.shared.f32 	%f25, [%r8+12];
	ld.shared.f32 	%f26, [%r57+192];
	fma.rn.f32 	%f27, %f25, %f26, %f24;
	ld.shared.f32 	%f28, [%r8+16];
	ld.shared.f32 	%f29, [%r57+256];
	fma.rn.f32 	%f30, %f28, %f29, %f27;
	ld.shared.f32 	%f31, [%r8+20];
	ld.shared.f32 	%f32, [%r57+320];
	fma.rn.f32 	%f33, %f31, %f32, %f30;
	ld.shared.f32 	%f34, [%r8+24];
	ld.shared.f32 	%f35, [%r57+384];
	fma.rn.f32 	%f36, %f34, %f35, %f33;
	ld.shared.f32 	%f37, [%r8+28];
	ld.shared.f32 	%f38, [%r57+448];
	fma.rn.f32 	%f39, %f37, %f38, %f36;
	ld.shared.f32 	%f40, [%r8+32];
	ld.shared.f32 	%f41, [%r57+512];
	fma.rn.f32 	%f42, %f40, %f41, %f39;
	ld.shared.f32 	%f43, [%r8+36];
	ld.shared.f32 	%f44, [%r57+576];
	fma.rn.f32 	%f45, %f43, %f44, %f42;
	ld.shared.f32 	%f46, [%r8+40];
	ld.shared.f32 	%f47, [%r57+640];
	fma.rn.f32 	%f48, %f46, %f47, %f45;
	ld.shared.f32 	%f49, [%r8+44];
	ld.shared.f32 	%f50, [%r57+704];
	fma.rn.f32 	%f51, %f49, %f50, %f48;
	ld.shared.f32 	%f52, [%r8+48];
	ld.shared.f32 	%f53, [%r57+768];
	fma.rn.f32 	%f54, %f52, %f53, %f51;
	ld.shared.f32 	%f55, [%r8+52];
	ld.shared.f32 	%f56, [%r57+832];
	fma.rn.f32 	%f57, %f55, %f56, %f54;
	ld.shared.f32 	%f58, [%r8+56];
	ld.shared.f32 	%f59, [%r57+896];
	fma.rn.f32 	%f60, %f58, %f59, %f57;
	ld.shared.f32 	%f61, [%r8+60];
	ld.shared.f32 	%f62, [%r57+960];
	fma.rn.f32 	%f63, %f61, %f62, %f60;
	bar.sync 	0;
	ld.global.u32 	%r59, [%rd6+64];
	cvt.rn.f32.s32 	%f64, %r59;
	st.shared.f32 	[%r53], %f64;
	mul.wide.u32 	%rd10, %r112, 4;
	add.s64 	%rd11, %rd7, %rd10;
	ld.global.u32 	%r60, [%rd11];
	cvt.rn.f32.s32 	%f65, %r60;
	st.shared.f32 	[%r58], %f65;
	bar.sync 	0;
	ld.shared.f32 	%f66, [%r8];
	ld.shared.f32 	%f67, [%r57];
	fma.rn.f32 	%f68, %f66, %f67, %f63;
	ld.shared.f32 	%f69, [%r8+4];
	ld.shared.f32 	%f70, [%r57+64];
	fma.rn.f32 	%f71, %f69, %f70, %f68;
	ld.shared.f32 	%f72, [%r8+8];
	ld.shared.f32 	%f73, [%r57+128];
	fma.rn.f32 	%f74, %f72, %f73, %f71;
	ld.shared.f32 	%f75, [%r8+12];
	ld.shared.f32 	%f76, [%r57+192];
	fma.rn.f32 	%f77, %f75, %f76, %f74;
	ld.shared.f32 	%f78, [%r8+16];
	ld.shared.f32 	%f79, [%r57+256];
	fma.rn.f32 	%f80, %f78, %f79, %f77;
	ld.shared.f32 	%f81, [%r8+20];
	ld.shared.f32 	%f82, [%r57+320];
	fma.rn.f32 	%f83, %f81, %f82, %f80;
	ld.shared.f32 	%f84, [%r8+24];
	ld.shared.f32 	%f85, [%r57+384];
	fma.rn.f32 	%f86, %f84, %f85, %f83;
	ld.shared.f32 	%f87, [%r8+28];
	ld.shared.f32 	%f88, [%r57+448];
	fma.rn.f32 	%f89, %f87, %f88, %f86;
	ld.shared.f32 	%f90, [%r8+32];
	ld.shared.f32 	%f91, [%r57+512];
	fma.rn.f32 	%f92, %f90, %f91, %f89;
	ld.shared.f32 	%f93, [%r8+36];
	ld.shared.f32 	%f94, [%r57+576];
	fma.rn.f32 	%f95, %f93, %f94, %f92;
	ld.shared.f32 	%f96, [%r8+40];
	ld.shared.f32 	%f97, [%r57+640];
	fma.rn.f32 	%f98, %f96, %f97, %f95;
	ld.shared.f32 	%f99, [%r8+44];
	ld.shared.f32 	%f100, [%r57+704];
	fma.rn.f32 	%f101, %f99, %f100, %f98;
	ld.shared.f32 	%f102, [%r8+48];
	ld.shared.f32 	%f103, [%r57+768];
	fma.rn.f32 	%f104, %f102, %f103, %f101;
	ld.shared.f32 	%f105, [%r8+52];
	ld.shared.f32 	%f106, [%r57+832];
	fma.rn.f32 	%f107, %f105, %f106, %f104;
	ld.shared.f32 	%f108, [%r8+56];
	ld.shared.f32 	%f109, [%r57+896];
	fma.rn.f32 	%f110, %f108, %f109, %f107;
	ld.shared.f32 	%f111, [%r8+60];
	ld.shared.f32 	%f112, [%r57+960];
	fma.rn.f32 	%f113, %f111, %f112, %f110;
	bar.sync 	0;
	ld.global.u32 	%r61, [%rd6+128];
	cvt.rn.f32.s32 	%f114, %r61;
	st.shared.f32 	[%r53], %f114;
	mul.wide.u32 	%rd12, %r113, 4;
	add.s64 	%rd13, %rd7, %rd12;
	ld.global.u32 	%r62, [%rd13];
	cvt.rn.f32.s32 	%f115, %r62;
	st.shared.f32 	[%r58], %f115;
	bar.sync 	0;
	ld.shared.f32 	%f116, [%r8];
	ld.shared.f32 	%f117, [%r57];
	fma.rn.f32 	%f118, %f116, %f117, %f113;
	ld.shared.f32 	%f119, [%r8+4];
	ld.shared.f32 	%f120, [%r57+64];
	fma.rn.f32 	%f121, %f119, %f120, %f118;
	ld.shared.f32 	%f122, [%r8+8];
	ld.shared.f32 	%f123, [%r57+128];
	fma.rn.f32 	%f124, %f122, %f123, %f121;
	ld.shared.f32 	%f125, [%r8+12];
	ld.shared.f32 	%f126, [%r57+192];
	fma.rn.f32 	%f127, %f125, %f126, %f124;
	ld.shared.f32 	%f128, [%r8+16];
	ld.shared.f32 	%f129, [%r57+256];
	fma.rn.f32 	%f130, %f128, %f129, %f127;
	ld.shared.f32 	%f131, [%r8+20];
	ld.shared.f32 	%f132, [%r57+320];
	fma.rn.f32 	%f133, %f131, %f132, %f130;
	ld.shared.f32 	%f134, [%r8+24];
	ld.shared.f32 	%f135, [%r57+384];
	fma.rn.f32 	%f136, %f134, %f135, %f133;
	ld.shared.f32 	%f137, [%r8+28];
	ld.shared.f32 	%f138, [%r57+448];
	fma.rn.f32 	%f139, %f137, %f138, %f136;
	ld.shared.f32 	%f140, [%r8+32];
	ld.shared.f32 	%f141, [%r57+512];
	fma.rn.f32 	%f142, %f140, %f141, %f139;
	ld.shared.f32 	%f143, [%r8+36];
	ld.shared.f32 	%f144, [%r57+576];
	fma.rn.f32 	%f145, %f143, %f144, %f142;
	ld.shared.f32 	%f146, [%r8+40];
	ld.shared.f32 	%f147, [%r57+640];
	fma.rn.f32 	%f148, %f146, %f147, %f145;
	ld.shared.f32 	%f149, [%r8+44];
	ld.shared.f32 	%f150, [%r57+704];
	fma.rn.f32 	%f151, %f149, %f150, %f148;
	ld.shared.f32 	%f152, [%r8+48];
	ld.shared.f32 	%f153, [%r57+768];
	fma.rn.f32 	%f154, %f152, %f153, %f151;
	ld.shared.f32 	%f155, [%r8+52];
	ld.shared.f32 	%f156, [%r57+832];
	fma.rn.f32 	%f157, %f155, %f156, %f154;
	ld.shared.f32 	%f158, [%r8+56];
	ld.shared.f32 	%f159, [%r57+896];
	fma.rn.f32 	%f160, %f158, %f159, %f157;
	ld.shared.f32 	%f161, [%r8+60];
	ld.shared.f32 	%f162, [%r57+960];
	fma.rn.f32 	%f163, %f161, %f162, %f160;
	bar.sync 	0;
	ld.global.u32 	%r63, [%rd6+192];
	cvt.rn.f32.s32 	%f164, %r63;
	st.shared.f32 	[%r53], %f164;
	mul.wide.u32 	%rd14, %r114, 4;
	add.s64 	%rd15, %rd7, %rd14;
	ld.global.u32 	%r64, [%rd15];
	cvt.rn.f32.s32 	%f165, %r64;
	st.shared.f32 	[%r58], %f165;
	bar.sync 	0;
	ld.shared.f32 	%f166, [%r8];
	ld.shared.f32 	%f167, [%r57];
	fma.rn.f32 	%f168, %f166, %f167, %f163;
	ld.shared.f32 	%f169, [%r8+4];
	ld.shared.f32 	%f170, [%r57+64];
	fma.rn.f32 	%f171, %f169, %f170, %f168;
	ld.shared.f32 	%f172, [%r8+8];
	ld.shared.f32 	%f173, [%r57+128];
	fma.rn.f32 	%f174, %f172, %f173, %f171;
	ld.shared.f32 	%f175, [%r8+12];
	ld.shared.f32 	%f176, [%r57+192];
	fma.rn.f32 	%f177, %f175, %f176, %f174;
	ld.shared.f32 	%f178, [%r8+16];
	ld.shared.f32 	%f179, [%r57+256];
	fma.rn.f32 	%f180, %f178, %f179, %f177;
	ld.shared.f32 	%f181, [%r8+20];
	ld.shared.f32 	%f182, [%r57+320];
	fma.rn.f32 	%f183, %f181, %f182, %f180;
	ld.shared.f32 	%f184, [%r8+24];
	ld.shared.f32 	%f185, [%r57+384];
	fma.rn.f32 	%f186, %f184, %f185, %f183;
	ld.shared.f32 	%f187, [%r8+28];
	ld.shared.f32 	%f188, [%r57+448];
	fma.rn.f32 	%f189, %f187, %f188, %f186;
	ld.shared.f32 	%f190, [%r8+32];
	ld.shared.f32 	%f191, [%r57+512];
	fma.rn.f32 	%f192, %f190, %f191, %f189;
	ld.shared.f32 	%f193, [%r8+36];
	ld.shared.f32 	%f194, [%r57+576];
	fma.rn.f32 	%f195, %f193, %f194, %f192;
	ld.shared.f32 	%f196, [%r8+40];
	ld.shared.f32 	%f197, [%r57+640];
	fma.rn.f32 	%f198, %f196, %f197, %f195;
	ld.shared.f32 	%f199, [%r8+44];
	ld.shared.f32 	%f200, [%r57+704];
	fma.rn.f32 	%f201, %f199, %f200, %f198;
	ld.shared.f32 	%f202, [%r8+48];
	ld.shared.f32 	%f203, [%r57+768];
	fma.rn.f32 	%f204, %f202, %f203, %f201;
	ld.shared.f32 	%f205, [%r8+52];
	ld.shared.f32 	%f206, [%r57+832];
	fma.rn.f32 	%f207, %f205, %f206, %f204;
	ld.shared.f32 	%f208, [%r8+56];
	ld.shared.f32 	%f209, [%r57+896];
	fma.rn.f32 	%f210, %f208, %f209, %f207;
	ld.shared.f32 	%f211, [%r8+60];
	ld.shared.f32 	%f212, [%r57+960];
	fma.rn.f32 	%f367, %f211, %f212, %f210;
	bar.sync 	0;
	add.s32 	%r116, %r116, 4;
	add.s32 	%r115, %r115, 64;
	shl.b32 	%r65, %r31, 6;
	add.s32 	%r114, %r114, %r65;
	add.s32 	%r113, %r113, %r65;
	add.s32 	%r112, %r112, %r65;
	add.s32 	%r111, %r111, %r65;
	setp.ne.s32 	%p3, %r116, 0;
	@%p3 bra 	$L__BB0_3;
$L__BB0_4:
	and.b32  	%r28, %r6, 3;
	setp.eq.s32 	%p4, %r28, 0;
	@%p4 bra 	$L__BB0_9;
	setp.eq.s32 	%p5, %r28, 1;
	@%p5 bra 	$L__BB0_7;
	ld.param.u64 	%rd37, [_Z16matrixMultKernelPiS_S_i_param_1];
	ld.param.u64 	%rd34, [_Z16matrixMultKernelPiS_S_i_param_0];
	shl.b32 	%r66, %r118, 4;
	mad.lo.s32 	%r71, %r31, %r3, %r1;
	add.s32 	%r72, %r71, %r66;
	cvta.to.global.u64 	%rd16, %rd34;
	mul.wide.s32 	%rd17, %r72, 4;
	add.s64 	%rd18, %rd16, %rd17;
	ld.global.u32 	%r73, [%rd18];
	cvt.rn.f32.s32 	%f214, %r73;
	shl.b32 	%r74, %r1, 2;
	add.s32 	%r75, %r8, %r74;
	st.shared.f32 	[%r75], %f214;
	add.s32 	%r76, %r66, %r2;
	mad.lo.s32 	%r77, %r76, %r31, %r5;
	cvta.to.global.u64 	%rd19, %rd37;
	mul.wide.u32 	%rd20, %r77, 4;
	add.s64 	%rd21, %rd19, %rd20;
	ld.global.u32 	%r78, [%rd21];
	cvt.rn.f32.s32 	%f215, %r78;
	mov.u32 	%r80, _ZZ16matrixMultKernelPiS_S_iE6tile_b;
	add.s32 	%r81, %r80, %r74;
	add.s32 	%r82, %r81, %r39;
	st.shared.f32 	[%r82], %f215;
	bar.sync 	0;
	ld.shared.f32 	%f216, [%r8];
	ld.shared.f32 	%f217, [%r81];
	fma.rn.f32 	%f218, %f216, %f217, %f367;
	ld.shared.f32 	%f219, [%r8+4];
	ld.shared.f32 	%f220, [%r81+64];
	fma.rn.f32 	%f221, %f219, %f220, %f218;
	ld.shared.f32 	%f222, [%r8+8];
	ld.shared.f32 	%f223, [%r81+128];
	fma.rn.f32 	%f224, %f222, %f223, %f221;
	ld.shared.f32 	%f225, [%r8+12];
	ld.shared.f32 	%f226, [%r81+192];
	fma.rn.f32 	%f227, %f225, %f226, %f224;
	ld.shared.f32 	%f228, [%r8+16];
	ld.shared.f32 	%f229, [%r81+256];
	fma.rn.f32 	%f230, %f228, %f229, %f227;
	ld.shared.f32 	%f231, [%r8+20];
	ld.shared.f32 	%f232, [%r81+320];
	fma.rn.f32 	%f233, %f231, %f232, %f230;
	ld.shared.f32 	%f234, [%r8+24];
	ld.shared.f32 	%f235, [%r81+384];
	fma.rn.f32 	%f236, %f234, %f235, %f233;
	ld.shared.f32 	%f237, [%r8+28];
	ld.shared.f32 	%f238, [%r81+448];
	fma.rn.f32 	%f239, %f237, %f238, %f236;
	ld.shared.f32 	%f240, [%r8+32];
	ld.shared.f32 	%f241, [%r81+512];
	fma.rn.f32 	%f242, %f240, %f241, %f239;
	ld.shared.f32 	%f243, [%r8+36];
	ld.shared.f32 	%f244, [%r81+576];
	fma.rn.f32 	%f245, %f243, %f244, %f242;
	ld.shared.f32 	%f246, [%r8+40];
	ld.shared.f32 	%f247, [%r81+640];
	fma.rn.f32 	%f248, %f246, %f247, %f245;
	ld.shared.f32 	%f249, [%r8+44];
	ld.shared.f32 	%f250, [%r81+704];
	fma.rn.f32 	%f251, %f249, %f250, %f248;
	ld.shared.f32 	%f252, [%r8+48];
	ld.shared.f32 	%f253, [%r81+768];
	fma.rn.f32 	%f254, %f252, %f253, %f251;
	ld.shared.f32 	%f255, [%r8+52];
	ld.shared.f32 	%f256, [%r81+832];
	fma.rn.f32 	%f257, %f255, %f256, %f254;
	ld.shared.f32 	%f258, [%r8+56];
	ld.shared.f32 	%f259, [%r81+896];
	fma.rn.f32 	%f260, %f258, %f259, %f257;
	ld.shared.f32 	%f261, [%r8+60];
	ld.shared.f32 	%f262, [%r81+960];
	fma.rn.f32 	%f263, %f261, %f262, %f260;
	bar.sync 	0;
	ld.global.u32 	%r83, [%rd18+64];
	cvt.rn.f32.s32 	%f264, %r83;
	st.shared.f32 	[%r75], %f264;
	add.s32 	%r84, %r76, 16;
	mad.lo.s32 	%r85, %r84, %r31, %r5;
	mul.wide.u32 	%rd22, %r85, 4;
	add.s64 	%rd23, %rd19, %rd22;
	ld.global.u32 	%r86, [%rd23];
	cvt.rn.f32.s32 	%f265, %r86;
	st.shared.f32 	[%r82], %f265;
	bar.sync 	0;
	ld.shared.f32 	%f266, [%r8];
	ld.shared.f32 	%f267, [%r81];
	fma.rn.f32 	%f268, %f266, %f267, %f263;
	ld.shared.f32 	%f269, [%r8+4];
	ld.shared.f32 	%f270, [%r81+64];
	fma.rn.f32 	%f271, %f269, %f270, %f268;
	ld.shared.f32 	%f272, [%r8+8];
	ld.shared.f32 	%f273, [%r81+128];
	fma.rn.f32 	%f274, %f272, %f273, %f271;
	ld.shared.f32 	%f275, [%r8+12];
	ld.shared.f32 	%f276, [%r81+192];
	fma.rn.f32 	%f277, %f275, %f276, %f274;
	ld.shared.f32 	%f278, [%r8+16];
	ld.shared.f32 	%f279, [%r81+256];
	fma.rn.f32 	%f280, %f278, %f279, %f277;
	ld.shared.f32 	%f281, [%r8+20];
	ld.shared.f32 	%f282, [%r81+320];
	fma.rn.f32 	%f283, %f281, %f282, %f280;
	ld.shared.f32 	%f284, [%r8+24];
	ld.shared.f32 	%f285, [%r81+384];
	fma.rn.f32 	%f286, %f284, %f285, %f283;
	ld.shared.f32 	%f287, [%r8+28];
	ld.shared.f32 	%f288, [%r81+448];
	fma.rn.f32 	%f289, %f287, %f288, %f286;
	ld.shared.f32 	%f290, [%r8+32];
	ld.shared.f32 	%f291, [%r81+512];
	fma.rn.f32 	%f292, %f290, %f291, %f289;
	ld.shared.f32 	%f293, [%r8+36];
	ld.shared.f32 	%f294, [%r81+576];
	fma.rn.f32 	%f295, %f293, %f294, %f292;
	ld.shared.f32 	%f296, [%r8+40];
	ld.shared.f32 	%f297, [%r81+640];
	fma.rn.f32 	%f298, %f296, %f297, %f295;
	ld.shared.f32 	%f299, [%r8+44];
	ld.shared.f32 	%f300, [%r81+704];
	fma.rn.f32 	%f301, %f299, %f300, %f298;
	ld.shared.f32 	%f302, [%r8+48];
	ld.shared.f32 	%f303, [%r81+768];
	fma.rn.f32 	%f304, %f302, %f303, %f301;
	ld.shared.f32 	%f305, [%r8+52];
	ld.shared.f32 	%f306, [%r81+832];
	fma.rn.f32 	%f307, %f305, %f306, %f304;
	ld.shared.f32 	%f308, [%r8+56];
	ld.shared.f32 	%f309, [%r81+896];
	fma.rn.f32 	%f310, %f308, %f309, %f307;
	ld.shared.f32 	%f311, [%r8+60];
	ld.shared.f32 	%f312, [%r81+960];
	fma.rn.f32 	%f367, %f311, %f312, %f310;
	bar.sync 	0;
	add.s32 	%r118, %r118, 2;
$L__BB0_7:
	and.b32  	%r87, %r6, 1;
	setp.eq.b32 	%p6, %r87, 1;
	not.pred 	%p7, %p6;
	@%p7 bra 	$L__BB0_9;
	ld.param.u64 	%rd38, [_Z16matrixMultKernelPiS_S_i_param_1];
	ld.param.u64 	%rd35, [_Z16matrixMultKernelPiS_S_i_param_0];
	shl.b32 	%r88, %r118, 4;
	mad.lo.s32 	%r93, %r31, %r3, %r1;
	add.s32 	%r94, %r93, %r88;
	cvta.to.global.u64 	%rd24, %rd35;
	mul.wide.s32 	%rd25, %r94, 4;
	add.s64 	%rd26, %rd24, %rd25;
	ld.global.u32 	%r95, [%rd26];
	cvt.rn.f32.s32 	%f313, %r95;
	shl.b32 	%r96, %r1, 2;
	add.s32 	%r97, %r8, %r96;
	st.shared.f32 	[%r97], %f313;
	add.s32 	%r98, %r88, %r2;
	mad.lo.s32 	%r99, %r98, %r31, %r5;
	cvta.to.global.u64 	%rd27, %rd38;
	mul.wide.u32 	%rd28, %r99, 4;
	add.s64 	%rd29, %rd27, %rd28;
	ld.global.u32 	%r100, [%rd29];
	cvt.rn.f32.s32 	%f314, %r100;
	mov.u32 	%r102, _ZZ16matrixMultKernelPiS_S_iE6tile_b;
	add.s32 	%r103, %r102, %r96;
	add.s32 	%r104, %r103, %r39;
	st.shared.f32 	[%r104], %f314;
	bar.sync 	0;
	ld.shared.f32 	%f315, [%r8];
	ld.shared.f32 	%f316, [%r103];
	fma.rn.f32 	%f317, %f315, %f316, %f367;
	ld.shared.f32 	%f318, [%r8+4];
	ld.shared.f32 	%f319, [%r103+64];
	fma.rn.f32 	%f320, %f318, %f319, %f317;
	ld.shared.f32 	%f321, [%r8+8];
	ld.shared.f32 	%f322, [%r103+128];
	fma.rn.f32 	%f323, %f321, %f322, %f320;
	ld.shared.f32 	%f324, [%r8+12];
	ld.shared.f32 	%f325, [%r103+192];
	fma.rn.f32 	%f326, %f324, %f325, %f323;
	ld.shared.f32 	%f327, [%r8+16];
	ld.shared.f32 	%f328, [%r103+256];
	fma.rn.f32 	%f329, %f327, %f328, %f326;
	ld.shared.f32 	%f330, [%r8+20];
	ld.shared.f32 	%f331, [%r103+320];
	fma.rn.f32 	%f332, %f330, %f331, %f329;
	ld.shared.f32 	%f333, [%r8+24];
	ld.shared.f32 	%f334, [%r103+384];
	fma.rn.f32 	%f335, %f333, %f334, %f332;
	ld.shared.f32 	%f336, [%r8+28];
	ld.shared.f32 	%f337, [%r103+448];
	fma.rn.f32 	%f338, %f336, %f337, %f335;
	ld.shared.f32 	%f339, [%r8+32];
	ld.shared.f32 	%f340, [%r103+512];
	fma.rn.f32 	%f341, %f339, %f340, %f338;
	ld.shared.f32 	%f342, [%r8+36];
	ld.shared.f32 	%f343, [%r103+576];
	fma.rn.f32 	%f344, %f342, %f343, %f341;
	ld.shared.f32 	%f345, [%r8+40];
	ld.shared.f32 	%f346, [%r103+640];
	fma.rn.f32 	%f347, %f345, %f346, %f344;
	ld.shared.f32 	%f348, [%r8+44];
	ld.shared.f32 	%f349, [%r103+704];
	fma.rn.f32 	%f350, %f348, %f349, %f347;
	ld.shared.f32 	%f351, [%r8+48];
	ld.shared.f32 	%f352, [%r103+768];
	fma.rn.f32 	%f353, %f351, %f352, %f350;
	ld.shared.f32 	%f354, [%r8+52];
	ld.shared.f32 	%f355, [%r103+832];
	fma.rn.f32 	%f356, %f354, %f355, %f353;
	ld.shared.f32 	%f357, [%r8+56];
	ld.shared.f32 	%f358, [%r103+896];
	fma.rn.f32 	%f359, %f357, %f358, %f356;
	ld.shared.f32 	%f360, [%r8+60];
	ld.shared.f32 	%f361, [%r103+960];
	fma.rn.f32 	%f367, %f360, %f361, %f359;
	bar.sync 	0;
$L__BB0_9:
	ld.param.u64 	%rd39, [_Z16matrixMultKernelPiS_S_i_param_2];
	cvta.to.global.u64 	%rd30, %rd39;
	cvt.rzi.s32.f32 	%r105, %f367;
	mad.lo.s32 	%r110, %r31, %r3, %r5;
	mul.wide.s32 	%rd31, %r110, 4;
	add.s64 	%rd32, %rd30, %rd31;
	st.global.u32 	[%rd32], %r105;
	ret;

}


// ===== COMPILED SASS (sm_100) =====

	.target	sm_100

	.elftype	@"ET_EXEC"


//--------------------- .note.nv.tkinfo           --------------------------
	.section	.note.nv.tkinfo,"",@"SHT_NOTE"
	.sectionflags	@"SHF_NOTE_NV_TKINFO"
	.tkinfo
        /*0018*/ 	.word	0x00000002
        /*0030*/ 	.string	""
        /*0030*/ 	.string	"ptxas"
        /*0030*/ 	.string	"Cuda compilation tools, release 13.0, V13.0.88"
        /*0030*/ 	.string	"Build cuda_13.0.r13.0/compiler.36424714_0"
        /*0030*/ 	.string	"-arch sm_100 -m 64 "



//--------------------- .note.nv.cuinfo           --------------------------
	.section	.note.nv.cuinfo,"",@"SHT_NOTE"
	.sectionflags	@"SHF_NOTE_NV_CUINFO"
        /*0018*/ 	.short	0x0002
        /*001a*/ 	.short	0x0064
        /*001c*/ 	.short	0x0082
	.zero		2


//--------------------- .nv.info                  --------------------------
	.section	.nv.info,"",@"SHT_CUDA_INFO"
	.align	4


	//----- nvinfo : EIATTR_REGCOUNT
	.align		4
        /*0000*/ 	.byte	0x04, 0x2f
        /*0002*/ 	.short	(.L_1 - .L_0)
	.align		4
.L_0:
        /*0004*/ 	.word	index@(_Z16matrixMultKernelPiS_S_i)
        /*0008*/ 	.word	0x00000028


	//----- nvinfo : EIATTR_FRAME_SIZE
	.align		4
.L_1:
        /*000c*/ 	.byte	0x04, 0x11
        /*000e*/ 	.short	(.L_3 - .L_2)
	.align		4
.L_2:
        /*0010*/ 	.word	index@(_Z16matrixMultKernelPiS_S_i)
        /*0014*/ 	.word	0x00000000


	//----- nvinfo : EIATTR_MIN_STACK_SIZE
	.align		4
.L_3:
        /*0018*/ 	.byte	0x04, 0x12
        /*001a*/ 	.short	(.L_5 - .L_4)
	.align		4
.L_4:
        /*001c*/ 	.word	index@(_Z16matrixMultKernelPiS_S_i)
        /*0020*/ 	.word	0x00000000
.L_5:


//--------------------- .nv.compat                --------------------------
	.section	.nv.compat,"",@"SHT_CUDA_COMPAT_INFO"
	.align	4
        /*0000*/ 	.byte	0x02, 0x09, 0x00, 0x00, 0x02, 0x02, 0x01, 0x00, 0x02, 0x05, 0x05, 0x00, 0x03, 0x07, 0x01, 0x01
        /*0010*/ 	.byte	0x02, 0x03, 0x00, 0x00, 0x02, 0x06, 0x01, 0x00, 0x04, 0x0b, 0x08, 0x00, 0x09, 0x00, 0x00, 0x00
        /*0020*/ 	.byte	0x00, 0x00, 0x00, 0x00


//--------------------- .nv.info._Z16matrixMultKernelPiS_S_i --------------------------
	.section	.nv.info._Z16matrixMultKernelPiS_S_i,"",@"SHT_CUDA_INFO"
	.sectionflags	@""
	.align	4


	//----- nvinfo : EIATTR_CUDA_API_VERSION
	.align		4
        /*0000*/ 	.byte	0x04, 0x37
        /*0002*/ 	.short	(.L_7 - .L_6)
.L_6:
        /*0004*/ 	.word	0x00000082


	//----- nvinfo : EIATTR_KPARAM_INFO
	.align		4
.L_7:
        /*0008*/ 	.byte	0x04, 0x17
        /*000a*/ 	.short	(.L_9 - .L_8)
.L_8:
        /*000c*/ 	.word	0x00000000
        /*0010*/ 	.short	0x0003
        /*0012*/ 	.short	0x0018
        /*0014*/ 	.byte	0x00, 0xf0, 0x11, 0x00


	//----- nvinfo : EIATTR_KPARAM_INFO
	.align		4
.L_9:
        /*0018*/ 	.byte	0x04, 0x17
        /*001a*/ 	.short	(.L_11 - .L_10)
.L_10:
        /*001c*/ 	.word	0x00000000
        /*0020*/ 	.short	0x0002
        /*0022*/ 	.short	0x0010
        /*0024*/ 	.byte	0x00, 0xf5, 0x21, 0x00


	//----- nvinfo : EIATTR_KPARAM_INFO
	.align		4
.L_11:
        /*0028*/ 	.byte	0x04, 0x17
        /*002a*/ 	.short	(.L_13 - .L_12)
.L_12:
        /*002c*/ 	.word	0x00000000
        /*0030*/ 	.short	0x0001
        /*0032*/ 	.short	0x0008
        /*0034*/ 	.byte	0x00, 0xf5, 0x21, 0x00


	//----- nvinfo : EIATTR_KPARAM_INFO
	.align		4
.L_13:
        /*0038*/ 	.byte	0x04, 0x17
        /*003a*/ 	.short	(.L_15 - .L_14)
.L_14:
        /*003c*/ 	.word	0x00000000
        /*0040*/ 	.short	0x0000
        /*0042*/ 	.short	0x0000
        /*0044*/ 	.byte	0x00, 0xf5, 0x21, 0x00


	//----- nvinfo : EIATTR_SPARSE_MMA_MASK
	.align		4
.L_15:
        /*0048*/ 	.byte	0x03, 0x50
        /*004a*/ 	.short	0x0000


	//----- nvinfo : EIATTR_MAXREG_COUNT
	.align		4
        /*004c*/ 	.byte	0x03, 0x1b
        /*004e*/ 	.short	0x00ff


	//----- nvinfo : EIATTR_NUM_BARRIERS
	.align		4
        /*0050*/ 	.byte	0x02, 0x4c
        /*0052*/ 	.byte	0x01
	.zero		1


	//----- nvinfo : EIATTR_MERCURY_ISA_VERSION
	.align		4
        /*0054*/ 	.byte	0x03, 0x5f
        /*0056*/ 	.short	0x0101


	//----- nvinfo : EIATTR_VRC_CTA_INIT_COUNT
	.align		4
        /*0058*/ 	.byte	0x02, 0x4a
	.zero		1
	.zero		1


	//----- nvinfo : EIATTR_EXIT_INSTR_OFFSETS
	.align		4
        /*005c*/ 	.byte	0x04, 0x1c
        /*005e*/ 	.short	(.L_17 - .L_16)


	//   ....[0]....
.L_16:
        /*0060*/ 	.word	0x00001980


	//----- nvinfo : EIATTR_CBANK_PARAM_SIZE
	.align		4
.L_17:
        /*0064*/ 	.byte	0x03, 0x19
        /*0066*/ 	.short	0x001c


	//----- nvinfo : EIATTR_PARAM_CBANK
	.align		4
        /*0068*/ 	.byte	0x04, 0x0a
        /*006a*/ 	.short	(.L_19 - .L_18)
	.align		4
.L_18:
        /*006c*/ 	.word	index@(.nv.constant0._Z16matrixMultKernelPiS_S_i)
        /*0070*/ 	.short	0x0380
        /*0072*/ 	.short	0x001c


	//----- nvinfo : EIATTR_SW_WAR
	.align		4
.L_19:
        /*0074*/ 	.byte	0x04, 0x36
        /*0076*/ 	.short	(.L_21 - .L_20)
.L_20:
        /*0078*/ 	.word	0x00000008
.L_21:


//--------------------- .nv.callgraph             --------------------------
	.section	.nv.callgraph,"",@"SHT_CUDA_CALLGRAPH"
	.align	4
	.sectionentsize	8
	.align		4
        /*0000*/ 	.word	0x00000000
	.align		4
        /*0004*/ 	.word	0xffffffff
	.align		4
        /*0008*/ 	.word	0x00000000
	.align		4
        /*000c*/ 	.word	0xfffffffe
	.align		4
        /*0010*/ 	.word	0x00000000
	.align		4
        /*0014*/ 	.word	0xfffffffd
	.align		4
        /*0018*/ 	.word	0x00000000
	.align		4
        /*001c*/ 	.word	0xfffffffc


//--------------------- .text._Z16matrixMultKernelPiS_S_i --------------------------
	.section	.text._Z16matrixMultKernelPiS_S_i,"ax",@progbits
	.align	128
        .global         _Z16matrixMultKernelPiS_S_i
        .type           _Z16matrixMultKernelPiS_S_i,@function
        .size           _Z16matrixMultKernelPiS_S_i,(.L_x_5 - _Z16matrixMultKernelPiS_S_i)
        .other          _Z16matrixMultKernelPiS_S_i,@"STO_CUDA_ENTRY STV_DEFAULT"
_Z16matrixMultKernelPiS_S_i:
.text._Z16matrixMultKernelPiS_S_i:
[----:B------:R-:W-:Y:S08]  /*0000*/  LDC R1, c[0x0][0x37c] ;  /* 0x0000df00ff017b82 */ /* 0x000ff00000000800 */
[----:B------:R-:W0:Y:S01]  /*0010*/  LDC R5, c[0x0][0x398] ;  /* 0x0000e600ff057b82 */ /* 0x000e220000000800 */
[----:B------:R-:W1:Y:S01]  /*0020*/  S2R R6, SR_CTAID.Y ;  /* 0x0000000000067919 */ /* 0x000e620000002600 */
[----:B------:R-:W2:Y:S01]  /*0030*/  LDCU.64 UR8, c[0x0][0x358] ;  /* 0x00006b00ff0877ac */ /* 0x000ea20008000a00 */
[----:B------:R-:W-:Y:S01]  /*0040*/  HFMA2 R31, -RZ, RZ, 0, 0 ;  /* 0x00000000ff1f7431 */ /* 0x000fe200000001ff */
[----:B------:R-:W1:Y:S01]  /*0050*/  S2R R3, SR_TID.Y ;  /* 0x0000000000037919 */ /* 0x000e620000002200 */
[----:B------:R-:W3:Y:S01]  /*0060*/  S2R R11, SR_CTAID.X ;  /* 0x00000000000b7919 */ /* 0x000ee20000002500 */
[----:B------:R-:W3:Y:S01]  /*0070*/  S2R R2, SR_TID.X ;  /* 0x0000000000027919 */ /* 0x000ee20000002100 */
[----:B0-----:R-:W-:-:S02]  /*0080*/  ISETP.GE.AND P0, PT, R5, 0x10, PT ;  /* 0x000000100500780c */ /* 0x001fc40003f06270 */
[----:B------:R-:W-:-:S04]  /*0090*/  SHF.R.S32.HI R0, RZ, 0x1f, R5 ;  /* 0x0000001fff007819 */ /* 0x000fc80000011405 */
[----:B------:R-:W-:Y:S02]  /*00a0*/  LEA.HI R0, R0, R5, RZ, 0x4 ;  /* 0x0000000500007211 */ /* 0x000fe400078f20ff */
[----:B-1----:R-:W-:Y:S02]  /*00b0*/  LEA R6, R6, R3, 0x4 ;  /* 0x0000000306067211 */ /* 0x002fe400078e20ff */
[----:B---3--:R-:W-:-:S03]  /*00c0*/  LEA R4, R11, R2, 0x4 ;  /* 0x000000020b047211 */ /* 0x008fc600078e20ff */
[----:B--2---:R-:W-:Y:S05]  /*00d0*/  @!P0 BRA `(.L_x_0) ;  /* 0x0000001800148947 */ /* 0x004fea0003800000 */
[----:B------:R-:W0:Y:S01]  /*00e0*/  S2UR UR6, SR_CgaCtaId ;  /* 0x00000000000679c3 */ /* 0x000e220000008800 */
[----:B------:R-:W-:Y:S01]  /*00f0*/  SHF.R.S32.HI R29, RZ, 0x4, R0 ;  /* 0x00000004ff1d7819 */ /* 0x000fe20000011400 */
[----:B------:R-:W-:Y:S01]  /*0100*/  UMOV UR4, 0x400 ;  /* 0x0000040000047882 */ /* 0x000fe20000000000 */
[----:B------:R-:W-:Y:S01]  /*0110*/  IMAD R21, R6, R5, R2 ;  /* 0x0000000506157224 */ /* 0x000fe200078e0202 */
[----:B------:R-:W-:Y:S02]  /*0120*/  MOV R31, RZ ;  /* 0x000000ff001f7202 */ /* 0x000fe40000000f00 */
[----:B------:R-:W-:-:S04]  /*0130*/  IADD3 R0, PT, PT, R29, -0x1, RZ ;  /* 0xffffffff1d007810 */ /* 0x000fc80007ffe0ff */
[----:B------:R-:W-:Y:S02]  /*0140*/  ISETP.GE.U32.AND P0, PT, R0, 0x3, PT ;  /* 0x000000030000780c */ /* 0x000fe40003f06070 */
[----:B------:R-:W-:Y:S01]  /*0150*/  MOV R0, RZ ;  /* 0x000000ff00007202 */ /* 0x000fe20000000f00 */
[----:B0-----:R-:W-:-:S06]  /*0160*/  ULEA UR5, UR6, UR4, 0x18 ;  /* 0x0000000406057291 */ /* 0x001fcc000f8ec0ff */
[----:B------:R-:W-:-:S04]  /*0170*/  LEA R7, R3, UR5, 0x6 ;  /* 0x0000000503077c11 */ /* 0x000fc8000f8e30ff */
[----:B------:R-:W-:Y:S05]  /*0180*/  @!P0 BRA `(.L_x_1) ;  /* 0x0000000c004c8947 */ /* 0x000fea0003800000 */
[C---:B------:R-:W-:Y:S01]  /*0190*/  IADD3 R0, PT, PT, R3.reuse, 0x30, RZ ;  /* 0x0000003003007810 */ /* 0x040fe20007ffe0ff */
[----:B------:R-:W-:Y:S01]  /*01a0*/  UIADD3 UR5, UPT, UPT, UR4, 0x400, URZ ;  /* 0x0000040004057890 */ /* 0x000fe2000fffe0ff */
[C---:B------:R-:W-:Y:S01]  /*01b0*/  IADD3 R8, PT, PT, R3.reuse, 0x20, RZ ;  /* 0x0000002003087810 */ /* 0x040fe20007ffe0ff */
[CCC-:B------:R-:W-:Y:S01]  /*01c0*/  IMAD R24, R3.reuse, R5.reuse, R2.reuse ;  /* 0x0000000503187224 */ /* 0x1c0fe200078e0202 */
[----:B------:R-:W-:Y:S01]  /*01d0*/  IADD3 R9, PT, PT, R3, 0x10, RZ ;  /* 0x0000001003097810 */ /* 0x000fe20007ffe0ff */
[-CC-:B------:R-:W-:Y:S01]  /*01e0*/  IMAD R0, R0, R5.reuse, R2.reuse ;  /* 0x0000000500007224 */ /* 0x180fe200078e0202 */
[----:B------:R-:W-:Y:S01]  /*01f0*/  ULEA UR5, UR6, UR5, 0x18 ;  /* 0x0000000506057291 */ /* 0x000fe2000f8ec0ff */
[-CC-:B------:R-:W-:Y:S02]  /*0200*/  IMAD R8, R8, R5.reuse, R2.reuse ;  /* 0x0000000508087224 */ /* 0x180fe400078e0202 */
[----:B------:R-:W-:Y:S02]  /*0210*/  HFMA2 R31, -RZ, RZ, 0, 0 ;  /* 0x00000000ff1f7431 */ /* 0x000fe400000001ff */
[----:B------:R-:W-:Y:S01]  /*0220*/  IMAD R9, R9, R5, R2 ;  /* 0x0000000509097224 */ /* 0x000fe200078e0202 */
[----:B------:R-:W-:-:S02]  /*0230*/  LEA R30, R11, R0, 0x4 ;  /* 0x000000000b1e7211 */ /* 0x000fc400078e20ff */
[----:B------:R-:W-:Y:S02]  /*0240*/  LOP3.LUT R0, R29, 0x7fffffc, RZ, 0xc0, !PT ;  /* 0x07fffffc1d007812 */ /* 0x000fe400078ec0ff */
[----:B------:R-:W-:Y:S02]  /*0250*/  LEA R22, R2, UR5, 0x2 ;  /* 0x0000000502167c11 */ /* 0x000fe4000f8e10ff */
[C---:B------:R-:W-:Y:S02]  /*0260*/  LEA R24, R11.reuse, R24, 0x4 ;  /* 0x000000180b187211 */ /* 0x040fe400078e20ff */
[C---:B------:R-:W-:Y:S02]  /*0270*/  LEA R28, R11.reuse, R8, 0x4 ;  /* 0x000000080b1c7211 */ /* 0x040fe400078e20ff */
[----:B------:R-:W-:Y:S02]  /*0280*/  LEA R26, R11, R9, 0x4 ;  /* 0x000000090b1a7211 */ /* 0x000fe400078e20ff */
[----:B------:R-:W-:-:S02]  /*0290*/  MOV R27, R21 ;  /* 0x00000015001b7202 */ /* 0x000fc40000000f00 */
[----:B------:R-:W-:Y:S02]  /*02a0*/  LEA R23, R2, R7, 0x2 ;  /* 0x0000000702177211 */ /* 0x000fe400078e10ff */
[----:B------:R-:W-:Y:S02]  /*02b0*/  IADD3 R25, PT, PT, -R0, RZ, RZ ;  /* 0x000000ff00197210 */ /* 0x000fe40007ffe1ff */
[----:B------:R-:W-:-:S07]  /*02c0*/  LEA R20, R3, R22, 0x6 ;  /* 0x0000001603147211 */ /* 0x000fce00078e30ff */
.L_x_2:
[----:B------:R-:W0:Y:S08]  /*02d0*/  LDC.64 R16, c[0x0][0x380] ;  /* 0x0000e000ff107b82 */ /* 0x000e300000000a00 */
[----:B------:R-:W1:Y:S01]  /*02e0*/  LDC.64 R18, c[0x0][0x388] ;  /* 0x0000e200ff127b82 */ /* 0x000e620000000a00 */
[----:B0-----:R-:W-:-:S05]  /*02f0*/  IMAD.WIDE R16, R27, 0x4, R16 ;  /* 0x000000041b107825 */ /* 0x001fca00078e0210 */
[----:B------:R-:W2:Y:S01]  /*0300*/  LDG.E R10, desc[UR8][R16.64] ;  /* 0x00000008100a7981 */ /* 0x000ea2000c1e1900 */
[----:B-1----:R-:W-:-:S06]  /*0310*/  IMAD.WIDE.U32 R8, R24, 0x4, R18 ;  /* 0x0000000418087825 */ /* 0x002fcc00078e0012 */
[----:B------:R-:W3:Y:S01]  /*0320*/  LDG.E R8, desc[UR8][R8.64] ;  /* 0x0000000808087981 */ /* 0x000ee2000c1e1900 */
[----:B--2---:R-:W-:-:S05]  /*0330*/  I2FP.F32.S32 R10, R10 ;  /* 0x0000000a000a7245 */ /* 0x004fca0000201400 */
[----:B------:R-:W-:Y:S01]  /*0340*/  STS [R23], R10 ;  /* 0x0000000a17007388 */ /* 0x000fe20000000800 */
[----:B---3--:R-:W-:-:S05]  /*0350*/  I2FP.F32.S32 R35, R8 ;  /* 0x0000000800237245 */ /* 0x008fca0000201400 */
[----:B------:R-:W-:Y:S01]  /*0360*/  STS [R20], R35 ;  /* 0x0000002314007388 */ /* 0x000fe20000000800 */
[----:B------:R-:W-:Y:S06]  /*0370*/  BAR.SYNC.DEFER_BLOCKING 0x0 ;  /* 0x0000000000007b1d */ /* 0x000fec0000010000 */
[----:B------:R-:W-:Y:S04]  /*0380*/  LDS R11, [R22] ;  /* 0x00000000160b7984 */ /* 0x000fe80000000800 */
[----:B------:R-:W0:Y:S04]  /*0390*/  LDS.128 R12, [R7] ;  /* 0x00000000070c7984 */ /* 0x000e280000000c00 */
[----:B------:R-:W1:Y:S04]  /*03a0*/  LDS R37, [R22+0x40] ;  /* 0x0000400016257984 */ /* 0x000e680000000800 */
[----:B------:R-:W2:Y:S01]  /*03b0*/  LDS R33, [R22+0x80] ;  /* 0x0000800016217984 */ /* 0x000ea20000000800 */
[----:B0-----:R-:W-:-:S03]  /*03c0*/  FFMA R32, R12, R11, R31 ;  /* 0x0000000b0c207223 */ /* 0x001fc6000000001f */
[----:B------:R-:W0:Y:S01]  /*03d0*/  LDS R12, [R22+0xc0] ;  /* 0x0000c000160c7984 */ /* 0x000e220000000800 */
[----:B-1----:R-:W-:-:S03]  /*03e0*/  FFMA R34, R37, R13, R32 ;  /* 0x0000000d25227223 */ /* 0x002fc60000000020 */
[----:B------:R-:W-:Y:S04]  /*03f0*/  LDS R13, [R22+0x100] ;  /* 0x00010000160d7984 */ /* 0x000fe80000000800 */
[----:B------:R-:W1:Y:S04]  /*0400*/  LDS.128 R8, [R7+0x10] ;  /* 0x0000100007087984 */ /* 0x000e680000000c00 */
[----:B------:R-:W3:Y:S04]  /*0410*/  LDS R32, [R22+0x140] ;  /* 0x0001400016207984 */ /* 0x000ee80000000800 */
[----:B------:R-:W4:Y:S01]  /*0420*/  LDS R31, [R22+0x180] ;  /* 0x00018000161f7984 */ /* 0x000f220000000800 */
[----:B--2---:R-:W-:-:S03]  /*0430*/  FFMA R33, R33, R14, R34 ;  /* 0x0000000e21217223 */ /* 0x004fc60000000022 */
[----:B------:R-:W-:Y:S01]  /*0440*/  LDS R34, [R22+0x3c0] ;  /* 0x0003c00016227984 */ /* 0x000fe20000000800 */
[----:B0-----:R-:W-:-:S03]  /*0450*/  FFMA R15, R12, R15, R33 ;  /* 0x0000000f0c0f7223 */ /* 0x001fc60000000021 */
[----:B------:R-:W-:Y:S01]  /*0460*/  LDS R33, [R22+0x240] ;  /* 0x0002400016217984 */ /* 0x000fe20000000800 */
[----:B-1----:R-:W-:-:S03]  /*0470*/  FFMA R13, R8, R13, R15 ;  /* 0x0000000d080d7223 */ /* 0x002fc6000000000f */
[----:B------:R-:W0:Y:S01]  /*0480*/  LDS R8, [R22+0x1c0] ;  /* 0x0001c00016087984 */ /* 0x000e220000000800 */
[----:B---3--:R-:W-:-:S03]  /*0490*/  FFMA R32, R32, R9, R13 ;  /* 0x0000000920207223 */ /* 0x008fc6000000000d */
[----:B------:R-:W-:Y:S04]  /*04a0*/  LDS R9, [R22+0x200] ;  /* 0x0002000016097984 */ /* 0x000fe80000000800 */
[----:B------:R-:W1:Y:S01]  /*04b0*/  LDS.128 R12, [R7+0x20] ;  /* 0x00002000070c7984 */ /* 0x000e620000000c00 */
[----:B----4-:R-:W-:-:S03]  /*04c0*/  FFMA R31, R31, R10, R32 ;  /* 0x0000000a1f1f7223 */ /* 0x010fc60000000020 */
[----:B------:R-:W2:Y:S04]  /*04d0*/  LDS R32, [R22+0x280] ;  /* 0x0002800016207984 */ /* 0x000ea80000000800 */
[----:B------:R-:W3:Y:S01]  /*04e0*/  LDS R10, [R22+0x2c0] ;  /* 0x0002c000160a7984 */ /* 0x000ee20000000800 */
[----:B0-----:R-:W-:-:S03]  /*04f0*/  FFMA R11, R8, R11, R31 ;  /* 0x0000000b080b7223 */ /* 0x001fc6000000001f */
[----:B------:R-:W-:Y:S04]  /*0500*/  LDS R8, [R22+0x340] ;  /* 0x0003400016087984 */ /* 0x000fe80000000800 */
[----:B------:R-:W-:Y:S01]  /*0510*/  LDS R31, [R22+0x380] ;  /* 0x00038000161f7984 */ /* 0x000fe20000000800 */
[----:B-1----:R-:W-:-:S03]  /*0520*/  FFMA R12, R12, R9, R11 ;  /* 0x000000090c0c7223 */ /* 0x002fc6000000000b */
[----:B------:R-:W-:Y:S01]  /*0530*/  LDS R9, [R22+0x300] ;  /* 0x0003000016097984 */ /* 0x000fe20000000800 */
[----:B------:R-:W-:-:S04]  /*0540*/  FFMA R13, R33, R13, R12 ;  /* 0x0000000d210d7223 */ /* 0x000fc8000000000c */
[----:B--2---:R-:W-:-:S04]  /*0550*/  FFMA R13, R32, R14, R13 ;  /* 0x0000000e200d7223 */ /* 0x004fc8000000000d */
[----:B---3--:R-:W-:Y:S02]  /*0560*/  FFMA R11, R10, R15, R13 ;  /* 0x0000000f0a0b7223 */ /* 0x008fe4000000000d */
[----:B------:R-:W0:Y:S01]  /*0570*/  LDS.128 R12, [R7+0x30] ;  /* 0x00003000070c7984 */ /* 0x000e220000000c00 */
[----:B------:R-:W-:Y:S01]  /*0580*/  BAR.SYNC.DEFER_BLOCKING 0x0 ;  /* 0x0000000000007b1d */ /* 0x000fe20000010000 */
[----:B------:R-:W-:-:S05]  /*0590*/  IMAD.WIDE.U32 R32, R26, 0x4, R18 ;  /* 0x000000041a207825 */ /* 0x000fca00078e0012 */
[----:B------:R-:W2:Y:S04]  /*05a0*/  LDG.E R10, desc[UR8][R16.64+0x40] ;  /* 0x00004008100a7981 */ /* 0x000ea8000c1e1900 */
[----:B------:R-:W3:Y:S01]  /*05b0*/  LDG.E R32, desc[UR8][R32.64] ;  /* 0x0000000820207981 */ /* 0x000ee2000c1e1900 */
[----:B0-----:R-:W-:-:S04]  /*05c0*/  FFMA R9, R12, R9, R11 ;  /* 0x000000090c097223 */ /* 0x001fc8000000000b */
[----:B------:R-:W-:-:S04]  /*05d0*/  FFMA R36, R8, R13, R9 ;  /* 0x0000000d08247223 */ /* 0x000fc80000000009 */
[----:B------:R-:W-:-:S04]  /*05e0*/  FFMA R31, R31, R14, R36 ;  /* 0x0000000e1f1f7223 */ /* 0x000fc80000000024 */
[----:B------:R-:W-:Y:S01]  /*05f0*/  FFMA R15, R34, R15, R31 ;  /* 0x0000000f220f7223 */ /* 0x000fe2000000001f */
[----:B--2---:R-:W-:Y:S02]  /*0600*/  I2FP.F32.S32 R37, R10 ;  /* 0x0000000a00257245 */ /* 0x004fe40000201400 */
[----:B---3--:R-:W-:-:S03]  /*0610*/  I2FP.F32.S32 R33, R32 ;  /* 0x0000002000217245 */ /* 0x008fc60000201400 */
[----:B------:R-:W-:Y:S04]  /*0620*/  STS [R23], R37 ;  /* 0x0000002517007388 */ /* 0x000fe80000000800 */
[----:B------:R-:W-:Y:S01]  /*0630*/  STS [R20], R33 ;  /* 0x0000002114007388 */ /* 0x000fe20000000800 */
[----:B------:R-:W-:Y:S06]  /*0640*/  BAR.SYNC.DEFER_BLOCKING 0x0 ;  /* 0x0000000000007b1d */ /* 0x000fec0000010000 */
[----:B------:R-:W-:Y:S04]  /*0650*/  LDS R35, [R22] ;  /* 0x0000000016237984 */ /* 0x000fe80000000800 */
[----:B------:R-:W0:Y:S04]  /*0660*/  LDS.128 R8, [R7] ;  /* 0x0000000007087984 */ /* 0x000e280000000c00 */
[----:B------:R-:W1:Y:S04]  /*0670*/  LDS R12, [R22+0x40] ;  /* 0x00004000160c7984 */ /* 0x000e680000000800 */
[----:B------:R-:W2:Y:S04]  /*0680*/  LDS R31, [R22+0x80] ;  /* 0x00008000161f7984 */ /* 0x000ea80000000800 */
[----:B------:R-:W-:Y:S04]  /*0690*/  LDS R32, [R22+0x140] ;  /* 0x0001400016207984 */ /* 0x000fe80000000800 */
[----:B------:R-:W-:Y:S01]  /*06a0*/  LDS R33, [R22+0x180] ;  /* 0x0001800016217984 */ /* 0x000fe20000000800 */
[----:B0-----:R-:W-:-:S03]  /*06b0*/  FFMA R15, R8, R35, R15 ;  /* 0x00000023080f7223 */ /* 0x001fc6000000000f */
[----:B------:R-:W0:Y:S01]  /*06c0*/  LDS R8, [R22+0xc0] ;  /* 0x0000c00016087984 */ /* 0x000e220000000800 */
[----:B-1----:R-:W-:-:S03]  /*06d0*/  FFMA R34, R12, R9, R15 ;  /* 0x000000090c227223 */ /* 0x002fc6000000000f */
[----:B------:R-:W-:Y:S04]  /*06e0*/  LDS R9, [R22+0x100] ;  /* 0x0001000016097984 */ /* 0x000fe80000000800 */
[----:B------:R-:W1:Y:S01]  /*06f0*/  LDS.128 R12, [R7+0x10] ;  /* 0x00001000070c7984 */ /* 0x000e620000000c00 */
[----:B--2---:R-:W-:-:S03]  /*0700*/  FFMA R31, R31, R10, R34 ;  /* 0x0000000a1f1f7223 */ /* 0x004fc60000000022 */
[----:B------:R-:W-:Y:S01]  /*0710*/  LDS R34, [R22+0x3c0] ;  /* 0x0003c00016227984 */ /* 0x000fe20000000800 */
[----:B0-----:R-:W-:-:S03]  /*0720*/  FFMA R11, R8, R11, R31 ;  /* 0x0000000b080b7223 */ /* 0x001fc6000000001f */
[----:B------:R-:W-:Y:S01]  /*0730*/  LDS R31, [R22+0x240] ;  /* 0x00024000161f7984 */ /* 0x000fe20000000800 */
[----:B-1----:R-:W-:-:S03]  /*0740*/  FFMA R9, R12, R9, R11 ;  /* 0x000000090c097223 */ /* 0x002fc6000000000b */
[----:B------:R-:W0:Y:S01]  /*0750*/  LDS R12, [R22+0x1c0] ;  /* 0x0001c000160c7984 */ /* 0x000e220000000800 */
[----:B------:R-:W-:-:S03]  /*0760*/  FFMA R32, R32, R13, R9 ;  /* 0x0000000d20207223 */ /* 0x000fc60000000009 */
[----:B------:R-:W-:Y:S04]  /*0770*/  LDS R13, [R22+0x200] ;  /* 0x00020000160d7984 */ /* 0x000fe80000000800 */
[----:B------:R-:W1:Y:S01]  /*0780*/  LDS.128 R8, [R7+0x20] ;  /* 0x0000200007087984 */ /* 0x000e620000000c00 */
[----:B------:R-:W-:-:S03]  /*0790*/  FFMA R33, R33, R14, R32 ;  /* 0x0000000e21217223 */ /* 0x000fc60000000020 */
[----:B------:R-:W2:Y:S04]  /*07a0*/  LDS R32, [R22+0x280] ;  /* 0x0002800016207984 */ /* 0x000ea80000000800 */
[----:B------:R-:W3:Y:S01]  /*07b0*/  LDS R14, [R22+0x2c0] ;  /* 0x0002c000160e7984 */ /* 0x000ee20000000800 */
[----:B0-----:R-:W-:-:S04]  /*07c0*/  FFMA R15, R12, R15, R33 ;  /* 0x0000000f0c0f7223 */ /* 0x001fc80000000021 */
[----:B-1----:R-:W-:-:S04]  /*07d0*/  FFMA R8, R8, R13, R15 ;  /* 0x0000000d08087223 */ /* 0x002fc8000000000f */
[----:B------:R-:W-:Y:S02]  /*07e0*/  FFMA R9, R31, R9, R8 ;  /* 0x000000091f097223 */ /* 0x000fe40000000008 */
[----:B------:R-:W-:Y:S02]  /*07f0*/  LDS R8, [R22+0x340] ;  /* 0x0003400016087984 */ /* 0x000fe40000000800 */
[----:B--2---:R-:W-:Y:S02]  /*0800*/  FFMA R13, R32, R10, R9 ;  /* 0x0000000a200d7223 */ /* 0x004fe40000000009 */
[----:B------:R-:W-:Y:S02]  /*0810*/  LDS R9, [R22+0x300] ;  /* 0x0003000016097984 */ /* 0x000fe40000000800 */
[----:B---3--:R-:W-:Y:S02]  /*0820*/  FFMA R11, R14, R11, R13 ;  /* 0x0000000b0e0b7223 */ /* 0x008fe4000000000d */
[----:B------:R-:W-:Y:S04]  /*0830*/  LDS R31, [R22+0x380] ;  /* 0x00038000161f7984 */ /* 0x000fe80000000800 */
        /* <DEDUP_REMOVED lines=9> */
[----:B------:R-:W-:Y:S01]  /*08d0*/  IMAD.WIDE.U32 R18, R30, 0x4, R18 ;  /* 0x000000041e127825 */ /* 0x000fe200078e0012 */
        /* <DEDUP_REMOVED lines=15> */
[----:B------:R-:W1:Y:S04]  /*09d0*/  LDS.128 R12, [R7+0x10] ;  /* 0x00001000070c7984 */ /* 0x000e680000000c00 */
[----:B------:R-:W3:Y:S01]  /*09e0*/  LDS R8, [R22+0x140] ;  /* 0x0001400016087984 */ /* 0x000ee20000000800 */
[----:B--2---:R-:W-:-:S03]  /*09f0*/  FFMA R10, R31, R10, R32 ;  /* 0x0000000a1f0a7223 */ /* 0x004fc60000000020 */
[----:B------:R-:W2:Y:S01]  /*0a00*/  LDS R31, [R22+0x180] ;  /* 0x00018000161f7984 */ /* 0x000ea20000000800 */
[----:B0-----:R-:W-:-:S03]  /*0a10*/  FFMA R11, R35, R11, R10 ;  /* 0x0000000b230b7223 */ /* 0x001fc6000000000a */
[----:B------:R-:W-:Y:S01]  /*0a20*/  LDS R35, [R22+0x240] ;  /* 0x0002400016237984 */ /* 0x000fe20000000800 */
[----:B-1----:R-:W-:-:S03]  /*0a30*/  FFMA R9, R12, R9, R11 ;  /* 0x000000090c097223 */ /* 0x002fc6000000000b */
[----:B------:R-:W0:Y:S01]  /*0a40*/  LDS R12, [R22+0x1c0] ;  /* 0x0001c000160c7984 */ /* 0x000e220000000800 */
[----:B---3--:R-:W-:-:S03]  /*0a50*/  FFMA R32, R8, R13, R9 ;  /* 0x0000000d08207223 */ /* 0x008fc60000000009 */
[----:B------:R-:W1:Y:S04]  /*0a60*/  LDS.128 R8, [R7+0x20] ;  /* 0x0000200007087984 */ /* 0x000e680000000c00 */
[----:B------:R-:W3:Y:S01]  /*0a70*/  LDS R13, [R22+0x280] ;  /* 0x00028000160d7984 */ /* 0x000ee20000000800 */
[----:B--2---:R-:W-:-:S03]  /*0a80*/  FFMA R31, R31, R14, R32 ;  /* 0x0000000e1f1f7223 */ /* 0x004fc60000000020 */
[----:B------:R-:W-:Y:S01]  /*0a90*/  LDS R32, [R22+0x3c0] ;  /* 0x0003c00016207984 */ /* 0x000fe20000000800 */
[----:B0-----:R-:W-:-:S04]  /*0aa0*/  FFMA R15, R12, R15, R31 ;  /* 0x0000000f0c0f7223 */ /* 0x001fc8000000001f */
[----:B-1----:R-:W-:Y:S02]  /*0ab0*/  FFMA R8, R8, R33, R15 ;  /* 0x0000002108087223 */ /* 0x002fe4000000000f */
[----:B------:R-:W-:Y:S02]  /*0ac0*/  LDS R33, [R22+0x380] ;  /* 0x0003800016217984 */ /* 0x000fe40000000800 */
[----:B------:R-:W-:Y:S02]  /*0ad0*/  FFMA R12, R35, R9, R8 ;  /* 0x00000009230c7223 */ /* 0x000fe40000000008 */
[----:B------:R-:W0:Y:S02]  /*0ae0*/  LDS R8, [R22+0x2c0] ;  /* 0x0002c00016087984 */ /* 0x000e240000000800 */
[----:B---3--:R-:W-:Y:S02]  /*0af0*/  FFMA R9, R13, R10, R12 ;  /* 0x0000000a0d097223 */ /* 0x008fe4000000000c */
[----:B------:R-:W-:Y:S04]  /*0b00*/  LDS R35, [R22+0x300] ;  /* 0x0003000016237984 */ /* 0x000fe80000000800 */
[----:B------:R-:W1:Y:S01]  /*0b10*/  LDS.128 R12, [R7+0x30] ;  /* 0x00003000070c7984 */ /* 0x000e620000000c00 */
[----:B------:R-:W-:Y:S06]  /*0b20*/  BAR.SYNC.DEFER_BLOCKING 0x0 ;  /* 0x0000000000007b1d */ /* 0x000fec0000010000 */
[----:B------:R-:W2:Y:S04]  /*0b30*/  LDG.E R16, desc[UR8][R16.64+0xc0] ;  /* 0x0000c00810107981 */ /* 0x000ea8000c1e1900 */
[----:B------:R-:W3:Y:S01]  /*0b40*/  LDG.E R18, desc[UR8][R18.64] ;  /* 0x0000000812127981 */ /* 0x000ee2000c1e1900 */
[----:B0-----:R-:W-:-:S04]  /*0b50*/  FFMA R37, R8, R11, R9 ;  /* 0x0000000b08257223 */ /* 0x001fc80000000009 */
[----:B-1----:R-:W-:-:S04]  /*0b60*/  FFMA R35, R12, R35, R37 ;  /* 0x000000230c237223 */ /* 0x002fc80000000025 */
[----:B------:R-:W-:-:S04]  /*0b70*/  FFMA R34, R34, R13, R35 ;  /* 0x0000000d22227223 */ /* 0x000fc80000000023 */
[----:B------:R-:W-:Y:S01]  /*0b80*/  FFMA R33, R33, R14, R34 ;  /* 0x0000000e21217223 */ /* 0x000fe20000000022 */
[----:B------:R-:W-:-:S04]  /*0b90*/  IADD3 R25, PT, PT, R25, 0x4, RZ ;  /* 0x0000000419197810 */ /* 0x000fc80007ffe0ff */
[----:B------:R-:W-:Y:S02]  /*0ba0*/  ISETP.NE.AND P0, PT, R25, RZ, PT ;  /* 0x000000ff1900720c */ /* 0x000fe40003f05270 */
[----:B------:R-:W-:Y:S02]  /*0bb0*/  IADD3 R27, PT, PT, R27, 0x40, RZ ;  /* 0x000000401b1b7810 */ /* 0x000fe40007ffe0ff */
[C---:B------:R-:W-:Y:S02]  /*0bc0*/  LEA R30, R5.reuse, R30, 0x6 ;  /* 0x0000001e051e7211 */ /* 0x040fe400078e30ff */
[C---:B------:R-:W-:Y:S02]  /*0bd0*/  LEA R28, R5.reuse, R28, 0x6 ;  /* 0x0000001c051c7211 */ /* 0x040fe400078e30ff */
[C---:B------:R-:W-:Y:S02]  /*0be0*/  LEA R26, R5.reuse, R26, 0x6 ;  /* 0x0000001a051a7211 */ /* 0x040fe400078e30ff */
[----:B------:R-:W-:-:S02]  /*0bf0*/  LEA R24, R5, R24, 0x6 ;  /* 0x0000001805187211 */ /* 0x000fc400078e30ff */
[----:B--2---:R-:W-:Y:S02]  /*0c00*/  I2FP.F32.S32 R16, R16 ;  /* 0x0000001000107245 */ /* 0x004fe40000201400 */
[----:B---3--:R-:W-:-:S03]  /*0c10*/  I2FP.F32.S32 R19, R18 ;  /* 0x0000001200137245 */ /* 0x008fc60000201400 */
[----:B------:R-:W-:Y:S04]  /*0c20*/  STS [R23], R16 ;  /* 0x0000001017007388 */ /* 0x000fe80000000800 */
[----:B------:R0:W-:Y:S01]  /*0c30*/  STS [R20], R19 ;  /* 0x0000001314007388 */ /* 0x0001e20000000800 */
[----:B------:R-:W-:Y:S06]  /*0c40*/  BAR.SYNC.DEFER_BLOCKING 0x0 ;  /* 0x0000000000007b1d */ /* 0x000fec0000010000 */
[----:B------:R-:W-:Y:S04]  /*0c50*/  LDS R31, [R22] ;  /* 0x00000000161f7984 */ /* 0x000fe80000000800 */
[----:B------:R-:W1:Y:S04]  /*0c60*/  LDS.128 R8, [R7] ;  /* 0x0000000007087984 */ /* 0x000e680000000c00 */
[----:B------:R-:W2:Y:S04]  /*0c70*/  LDS R36, [R22+0x40] ;  /* 0x0000400016247984 */ /* 0x000ea80000000800 */
[----:B------:R-:W3:Y:S01]  /*0c80*/  LDS R17, [R22+0x80] ;  /* 0x0000800016117984 */ /* 0x000ee20000000800 */
[----:B0-----:R-:W-:-:S03]  /*0c90*/  FFMA R19, R32, R15, R33 ;  /* 0x0000000f20137223 */ /* 0x001fc60000000021 */
[----:B------:R-:W0:Y:S04]  /*0ca0*/  LDS R34, [R22+0xc0] ;  /* 0x0000c00016227984 */ /* 0x000e280000000800 */
[----:B------:R-:W-:Y:S04]  /*0cb0*/  LDS R33, [R22+0x100] ;  /* 0x0001000016217984 */ /* 0x000fe80000000800 */
[----:B------:R-:W4:Y:S04]  /*0cc0*/  LDS.128 R12, [R7+0x10] ;  /* 0x00001000070c7984 */ /* 0x000f280000000c00 */
[----:B------:R-:W5:Y:S04]  /*0cd0*/  LDS R32, [R22+0x140] ;  /* 0x0001400016207984 */ /* 0x000f680000000800 */
[----:B------:R-:W5:Y:S01]  /*0ce0*/  LDS R35, [R22+0x180] ;  /* 0x0001800016237984 */ /* 0x000f620000000800 */
[----:B-1----:R-:W-:-:S03]  /*0cf0*/  FFMA R19, R8, R31, R19 ;  /* 0x0000001f08137223 */ /* 0x002fc60000000013 */
[----:B------:R-:W1:Y:S01]  /*0d00*/  LDS R8, [R22+0x1c0] ;  /* 0x0001c00016087984 */ /* 0x000e620000000800 */
[----:B--2---:R-:W-:-:S03]  /*0d10*/  FFMA R36, R36, R9, R19 ;  /* 0x0000000924247223 */ /* 0x004fc60000000013 */
[----:B------:R-:W-:Y:S01]  /*0d20*/  LDS R31, [R22+0x200] ;  /* 0x00020000161f7984 */ /* 0x000fe20000000800 */
[----:B---3--:R-:W-:-:S03]  /*0d30*/  FFMA R9, R17, R10, R36 ;  /* 0x0000000a11097223 */ /* 0x008fc60000000024 */
[----:B------:R-:W2:Y:S01]  /*0d40*/  LDS.128 R16, [R7+0x20] ;  /* 0x0000200007107984 */ /* 0x000ea20000000c00 */
[----:B0-----:R-:W-:-:S04]  /*0d50*/  FFMA R9, R34, R11, R9 ;  /* 0x0000000b22097223 */ /* 0x001fc80000000009 */
[----:B----4-:R-:W-:Y:S02]  /*0d60*/  FFMA R9, R12, R33, R9 ;  /* 0x000000210c097223 */ /* 0x010fe40000000009 */
[----:B------:R-:W0:Y:S02]  /*0d70*/  LDS R12, [R22+0x240] ;  /* 0x00024000160c7984 */ /* 0x000e240000000800 */
[----:B-----5:R-:W-:Y:S02]  /*0d80*/  FFMA R32, R32, R13, R9 ;  /* 0x0000000d20207223 */ /* 0x020fe40000000009 */
[----:B------:R-:W3:Y:S02]  /*0d90*/  LDS R13, [R22+0x280] ;  /* 0x00028000160d7984 */ /* 0x000ee40000000800 */
[----:B------:R-:W-:Y:S02]  /*0da0*/  FFMA R35, R35, R14, R32 ;  /* 0x0000000e23237223 */ /* 0x000fe40000000020 */
[----:B------:R-:W4:Y:S04]  /*0db0*/  LDS R14, [R22+0x2c0] ;  /* 0x0002c000160e7984 */ /* 0x000f280000000800 */
[----:B------:R-:W-:Y:S01]  /*0dc0*/  LDS R32, [R22+0x340] ;  /* 0x0003400016207984 */ /* 0x000fe20000000800 */
[----:B-1----:R-:W-:-:S03]  /*0dd0*/  FFMA R35, R8, R15, R35 ;  /* 0x0000000f08237223 */ /* 0x002fc60000000023 */
[----:B------:R-:W-:Y:S04]  /*0de0*/  LDS R15, [R22+0x300] ;  /* 0x00030000160f7984 */ /* 0x000fe80000000800 */
[----:B------:R-:W1:Y:S01]  /*0df0*/  LDS.128 R8, [R7+0x30] ;  /* 0x0000300007087984 */ /* 0x000e620000000c00 */
[----:B--2---:R-:W-:-:S03]  /*0e00*/  FFMA R35, R16, R31, R35 ;  /* 0x0000001f10237223 */ /* 0x004fc60000000023 */
[----:B------:R-:W2:Y:S04]  /*0e10*/  LDS R31, [R22+0x380] ;  /* 0x00038000161f7984 */ /* 0x000ea80000000800 */
[----:B------:R-:W5:Y:S01]  /*0e20*/  LDS R16, [R22+0x3c0] ;  /* 0x0003c00016107984 */ /* 0x000f620000000800 */
[----:B0-----:R-:W-:-:S04]  /*0e30*/  FFMA R12, R12, R17, R35 ;  /* 0x000000110c0c7223 */ /* 0x001fc80000000023 */
[----:B---3--:R-:W-:-:S04]  /*0e40*/  FFMA R13, R13, R18, R12 ;  /* 0x000000120d0d7223 */ /* 0x008fc8000000000c */
[----:B----4-:R-:W-:-:S04]  /*0e50*/  FFMA R13, R14, R19, R13 ;  /* 0x000000130e0d7223 */ /* 0x010fc8000000000d */
[----:B-1----:R-:W-:-:S04]  /*0e60*/  FFMA R13, R8, R15, R13 ;  /* 0x0000000f080d7223 */ /* 0x002fc8000000000d */
[----:B------:R-:W-:-:S04]  /*0e70*/  FFMA R32, R32, R9, R13 ;  /* 0x0000000920207223 */ /* 0x000fc8000000000d */
[----:B--2---:R-:W-:-:S04]  /*0e80*/  FFMA R31, R31, R10, R32 ;  /* 0x0000000a1f1f7223 */ /* 0x004fc80000000020 */
[----:B-----5:R-:W-:Y:S01]  /*0e90*/  FFMA R31, R16, R11, R31 ;  /* 0x0000000b101f7223 */ /* 0x020fe2000000001f */
[----:B------:R-:W-:Y:S06]  /*0ea0*/  BAR.SYNC.DEFER_BLOCKING 0x0 ;  /* 0x0000000000007b1d */ /* 0x000fec0000010000 */
[----:B------:R-:W-:Y:S05]  /*0eb0*/  @P0 BRA `(.L_x_2) ;  /* 0xfffffff400040947 */ /* 0x000fea000383ffff */
.L_x_1:
[----:B------:R-:W-:-:S13]  /*0ec0*/  LOP3.LUT P0, R8, R29, 0x3, RZ, 0xc0, !PT ;  /* 0x000000031d087812 */ /* 0x000fda000780c0ff */
[----:B------:R-:W-:Y:S05]  /*0ed0*/  @!P0 BRA `(.L_x_0) ;  /* 0x0000000800948947 */ /* 0x000fea0003800000 */
[----:B------:R-:W-:Y:S02]  /*0ee0*/  ISETP.NE.AND P0, PT, R8, 0x1, PT ;  /* 0x000000010800780c */ /* 0x000fe40003f05270 */
[----:B------:R-:W-:-:S04]  /*0ef0*/  LOP3.LUT R29, R29, 0x1, RZ, 0xc0, !PT ;  /* 0x000000011d1d7812 */ /* 0x000fc800078ec0ff */
[----:B------:R-:W-:-:S07]  /*0f00*/  ISETP.NE.U32.AND P1, PT, R29, 0x1, PT ;  /* 0x000000011d00780c */ /* 0x000fce0003f25070 */
[----:B------:R-:W-:Y:S06]  /*0f10*/  @!P0 BRA `(.L_x_3) ;  /* 0x0000000400a08947 */ /* 0x000fec0003800000 */
[----:B------:R-:W0:Y:S01]  /*0f20*/  LDC.64 R22, c[0x0][0x380] ;  /* 0x0000e000ff167b82 */ /* 0x000e220000000a00 */
[C---:B------:R-:W-:Y:S02]  /*0f30*/  LEA R18, R0.reuse, R3, 0x4 ;  /* 0x0000000300127211 */ /* 0x040fe400078e20ff */
[----:B------:R-:W-:-:S03]  /*0f40*/  LEA R9, R0, R21, 0x4 ;  /* 0x0000001500097211 */ /* 0x000fc600078e20ff */
[----:B------:R-:W-:Y:S02]  /*0f50*/  IMAD R11, R18, R5, R4 ;  /* 0x00000005120b7224 */ /* 0x000fe400078e0204 */
[----:B------:R-:W1:Y:S01]  /*0f60*/  LDC.64 R16, c[0x0][0x388] ;  /* 0x0000e200ff107b82 */ /* 0x000e620000000a00 */
[----:B0-----:R-:W-:-:S05]  /*0f70*/  IMAD.WIDE R22, R9, 0x4, R22 ;  /* 0x0000000409167825 */ /* 0x001fca00078e0216 */
[----:B------:R-:W2:Y:S01]  /*0f80*/  LDG.E R10, desc[UR8][R22.64] ;  /* 0x00000008160a7981 */ /* 0x000ea2000c1e1900 */
[----:B-1----:R-:W-:-:S06]  /*0f90*/  IMAD.WIDE.U32 R8, R11, 0x4, R16 ;  /* 0x000000040b087825 */ /* 0x002fcc00078e0010 */
[----:B------:R-:W3:Y:S01]  /*0fa0*/  LDG.E R8, desc[UR8][R8.64] ;  /* 0x0000000808087981 */ /* 0x000ee2000c1e1900 */
[----:B------:R-:W-:-:S04]  /*0fb0*/  UIADD3 UR5, UPT, UPT, UR4, 0x400, URZ ;  /* 0x0000040004057890 */ /* 0x000fc8000fffe0ff */
[----:B------:R-:W-:Y:S01]  /*0fc0*/  ULEA UR5, UR6, UR5, 0x18 ;  /* 0x0000000506057291 */ /* 0x000fe2000f8ec0ff */
[----:B------:R-:W-:-:S05]  /*0fd0*/  LEA R30, R2, R7, 0x2 ;  /* 0x00000007021e7211 */ /* 0x000fca00078e10ff */
[----:B------:R-:W-:-:S04]  /*0fe0*/  LEA R20, R2, UR5, 0x2 ;  /* 0x0000000502147c11 */ /* 0x000fc8000f8e10ff */
[----:B------:R-:W-:Y:S02]  /*0ff0*/  LEA R32, R3, R20, 0x6 ;  /* 0x0000001403207211 */ /* 0x000fe400078e30ff */
[----:B------:R-:W-:Y:S02]  /*1000*/  IADD3 R18, PT, PT, R18, 0x10, RZ ;  /* 0x0000001012127810 */ /* 0x000fe40007ffe0ff */
        /* <DEDUP_REMOVED lines=8> */
[----:B------:R-:W2:Y:S04]  /*1090*/  LDS R28, [R20+0x80] ;  /* 0x00008000141c7984 */ /* 0x000ea80000000800 */
[----:B------:R-:W3:Y:S04]  /*10a0*/  LDS R33, [R20+0xc0] ;  /* 0x0000c00014217984 */ /* 0x000ee80000000800 */
[----:B------:R-:W-:Y:S04]  /*10b0*/  LDS R34, [R20+0x100] ;  /* 0x0001000014227984 */ /* 0x000fe80000000800 */
[----:B------:R-:W4:Y:S04]  /*10c0*/  LDS.128 R12, [R7+0x10] ;  /* 0x00001000070c7984 */ /* 0x000f280000000c00 */
[----:B------:R-:W5:Y:S04]  /*10d0*/  LDS R26, [R20+0x140] ;  /* 0x00014000141a7984 */ /* 0x000f680000000800 */
[----:B------:R-:W5:Y:S04]  /*10e0*/  LDS R19, [R20+0x180] ;  /* 0x0001800014137984 */ /* 0x000f680000000800 */
[----:B------:R-:W5:Y:S04]  /*10f0*/  LDS R24, [R20+0x1c0] ;  /* 0x0001c00014187984 */ /* 0x000f680000000800 */
[----:B------:R-:W-:Y:S01]  /*1100*/  LDS R36, [R20+0x240] ;  /* 0x0002400014247984 */ /* 0x000fe20000000800 */
[----:B0-----:R-:W-:-:S03]  /*1110*/  FFMA R8, R8, R27, R31 ;  /* 0x0000001b08087223 */ /* 0x001fc6000000001f */
[----:B------:R-:W-:Y:S01]  /*1120*/  LDS R27, [R20+0x200] ;  /* 0x00020000141b7984 */ /* 0x000fe20000000800 */
[----:B-1----:R-:W-:-:S03]  /*1130*/  FFMA R9, R29, R9, R8 ;  /* 0x000000091d097223 */ /* 0x002fc60000000008 */
[----:B------:R-:W-:Y:S01]  /*1140*/  LDS R29, [R20+0x300] ;  /* 0x00030000141d7984 */ /* 0x000fe20000000800 */
[----:B--2---:R-:W-:-:S03]  /*1150*/  FFMA R10, R28, R10, R9 ;  /* 0x0000000a1c0a7223 */ /* 0x004fc60000000009 */
[----:B------:R-:W-:Y:S01]  /*1160*/  LDS R31, [R20+0x380] ;  /* 0x00038000141f7984 */ /* 0x000fe20000000800 */
[----:B---3--:R-:W-:-:S03]  /*1170*/  FFMA R11, R33, R11, R10 ;  /* 0x0000000b210b7223 */ /* 0x008fc6000000000a */
[----:B------:R-:W-:Y:S04]  /*1180*/  LDS R33, [R20+0x280] ;  /* 0x0002800014217984 */ /* 0x000fe80000000800 */
[----:B------:R-:W-:Y:S01]  /*1190*/  LDS R28, [R20+0x3c0] ;  /* 0x0003c000141c7984 */ /* 0x000fe20000000800 */
[----:B----4-:R-:W-:-:S03]  /*11a0*/  FFMA R11, R12, R34, R11 ;  /* 0x000000220c0b7223 */ /* 0x010fc6000000000b */
[----:B------:R-:W-:Y:S01]  /*11b0*/  LDS R34, [R20+0x2c0] ;  /* 0x0002c00014227984 */ /* 0x000fe20000000800 */
[----:B-----5:R-:W-:Y:S01]  /*11c0*/  FFMA R26, R26, R13, R11 ;  /* 0x0000000d1a1a7223 */ /* 0x020fe2000000000b */
[----:B------:R-:W-:Y:S02]  /*11d0*/  IMAD R13, R18, R5, R4 ;  /* 0x00000005120d7224 */ /* 0x000fe400078e0204 */
[----:B------:R-:W0:Y:S01]  /*11e0*/  LDS.128 R8, [R7+0x20] ;  /* 0x0000200007087984 */ /* 0x000e220000000c00 */
[----:B------:R-:W-:Y:S01]  /*11f0*/  FFMA R19, R19, R14, R26 ;  /* 0x0000000e13137223 */ /* 0x000fe2000000001a */
[----:B------:R-:W-:Y:S02]  /*1200*/  IMAD.WIDE.U32 R12, R13, 0x4, R16 ;  /* 0x000000040d0c7825 */ /* 0x000fe400078e0010 */
[----:B------:R-:W-:Y:S02]  /*1210*/  LDS R26, [R20+0x340] ;  /* 0x00034000141a7984 */ /* 0x000fe40000000800 */
[----:B------:R-:W-:-:S02]  /*1220*/  FFMA R35, R24, R15, R19 ;  /* 0x0000000f18237223 */ /* 0x000fc40000000013 */
[----:B------:R-:W1:Y:S01]  /*1230*/  LDS.128 R16, [R7+0x30] ;  /* 0x0000300007107984 */ /* 0x000e620000000c00 */
[----:B------:R-:W-:Y:S06]  /*1240*/  BAR.SYNC.DEFER_BLOCKING 0x0 ;  /* 0x0000000000007b1d */ /* 0x000fec0000010000 */
[----:B------:R-:W2:Y:S04]  /*1250*/  LDG.E R22, desc[UR8][R22.64+0x40] ;  /* 0x0000400816167981 */ /* 0x000ea8000c1e1900 */
[----:B------:R-:W3:Y:S01]  /*1260*/  LDG.E R12, desc[UR8][R12.64] ;  /* 0x000000080c0c7981 */ /* 0x000ee2000c1e1900 */
[----:B0-----:R-:W-:-:S04]  /*1270*/  FFMA R35, R8, R27, R35 ;  /* 0x0000001b08237223 */ /* 0x001fc80000000023 */
[----:B------:R-:W-:-:S04]  /*1280*/  FFMA R36, R36, R9, R35 ;  /* 0x0000000924247223 */ /* 0x000fc80000000023 */
[----:B------:R-:W-:-:S04]  /*1290*/  FFMA R33, R33, R10, R36 ;  /* 0x0000000a21217223 */ /* 0x000fc80000000024 */
[----:B------:R-:W-:-:S04]  /*12a0*/  FFMA R33, R34, R11, R33 ;  /* 0x0000000b22217223 */ /* 0x000fc80000000021 */
[----:B-1----:R-:W-:-:S04]  /*12b0*/  FFMA R29, R16, R29, R33 ;  /* 0x0000001d101d7223 */ /* 0x002fc80000000021 */
[----:B------:R-:W-:-:S04]  /*12c0*/  FFMA R26, R26, R17, R29 ;  /* 0x000000111a1a7223 */ /* 0x000fc8000000001d */
[----:B------:R-:W-:-:S04]  /*12d0*/  FFMA R31, R31, R18, R26 ;  /* 0x000000121f1f7223 */ /* 0x000fc8000000001a */
[----:B------:R-:W-:Y:S01]  /*12e0*/  FFMA R33, R28, R19, R31 ;  /* 0x000000131c217223 */ /* 0x000fe2000000001f */
[----:B------:R-:W-:Y:S02]  /*12f0*/  IADD3 R0, PT, PT, R0, 0x2, RZ ;  /* 0x0000000200007810 */ /* 0x000fe40007ffe0ff */
        /* <DEDUP_REMOVED lines=15> */
[----:B------:R-:W-:Y:S04]  /*13f0*/  LDS R31, [R20+0x200] ;  /* 0x00020000141f7984 */ /* 0x000fe80000000800 */
[----:B------:R-:W5:Y:S01]  /*1400*/  LDS.128 R16, [R7+0x20] ;  /* 0x0000200007107984 */ /* 0x000f620000000c00 */
[----:B0-----:R-:W-:-:S03]  /*1410*/  FFMA R25, R12, R25, R33 ;  /* 0x000000190c197223 */ /* 0x001fc60000000021 */
[----:B------:R-:W0:Y:S01]  /*1420*/  LDS R28, [R20+0x240] ;  /* 0x00024000141c7984 */ /* 0x000e220000000800 */
[----:B-1----:R-:W-:-:S03]  /*1430*/  FFMA R24, R24, R13, R25 ;  /* 0x0000000d18187223 */ /* 0x002fc60000000019 */
[----:B------:R-:W1:Y:S01]  /*1440*/  LDS R25, [R20+0x280] ;  /* 0x0002800014197984 */ /* 0x000e620000000800 */
[----:B--2---:R-:W-:-:S03]  /*1450*/  FFMA R27, R27, R14, R24 ;  /* 0x0000000e1b1b7223 */ /* 0x004fc60000000018 */
[----:B------:R-:W2:Y:S01]  /*1460*/  LDS R24, [R20+0x2c0] ;  /* 0x0002c00014187984 */ /* 0x000ea20000000800 */
[----:B---3--:R-:W-:-:S03]  /*1470*/  FFMA R33, R22, R15, R27 ;  /* 0x0000000f16217223 */ /* 0x008fc6000000001b */
[----:B------:R-:W-:Y:S04]  /*1480*/  LDS R27, [R20+0x300] ;  /* 0x00030000141b7984 */ /* 0x000fe80000000800 */
[----:B------:R-:W3:Y:S01]  /*1490*/  LDS.128 R12, [R7+0x30] ;  /* 0x00003000070c7984 */ /* 0x000ee20000000c00 */
[----:B----4-:R-:W-:-:S03]  /*14a0*/  FFMA R33, R8, R23, R33 ;  /* 0x0000001708217223 */ /* 0x010fc60000000021 */
[----:B------:R-:W4:Y:S04]  /*14b0*/  LDS R22, [R20+0x340] ;  /* 0x0003400014167984 */ /* 0x000f280000000800 */
[----:B------:R-:W4:Y:S01]  /*14c0*/  LDS R23, [R20+0x380] ;  /* 0x0003800014177984 */ /* 0x000f220000000800 */
[----:B-----5:R-:W-:-:S03]  /*14d0*/  FFMA R30, R30, R9, R33 ;  /* 0x000000091e1e7223 */ /* 0x020fc60000000021 */
[----:B------:R-:W5:Y:S01]  /*14e0*/  LDS R8, [R20+0x3c0] ;  /* 0x0003c00014087984 */ /* 0x000f620000000800 */
[----:B------:R-:W-:-:S04]  /*14f0*/  FFMA R29, R29, R10, R30 ;  /* 0x0000000a1d1d7223 */ /* 0x000fc8000000001e */
[----:B------:R-:W-:-:S04]  /*1500*/  FFMA R11, R26, R11, R29 ;  /* 0x0000000b1a0b7223 */ /* 0x000fc8000000001d */
[----:B------:R-:W-:-:S04]  /*1510*/  FFMA R11, R16, R31, R11 ;  /* 0x0000001f100b7223 */ /* 0x000fc8000000000b */
[----:B0-----:R-:W-:-:S04]  /*1520*/  FFMA R28, R28, R17, R11 ;  /* 0x000000111c1c7223 */ /* 0x001fc8000000000b */
[----:B-1----:R-:W-:-:S04]  /*1530*/  FFMA R25, R25, R18, R28 ;  /* 0x0000001219197223 */ /* 0x002fc8000000001c */
[----:B--2---:R-:W-:-:S04]  /*1540*/  FFMA R19, R24, R19, R25 ;  /* 0x0000001318137223 */ /* 0x004fc80000000019 */
[----:B---3--:R-:W-:-:S04]  /*1550*/  FFMA R19, R12, R27, R19 ;  /* 0x0000001b0c137223 */ /* 0x008fc80000000013 */
[----:B----4-:R-:W-:-:S04]  /*1560*/  FFMA R22, R22, R13, R19 ;  /* 0x0000000d16167223 */ /* 0x010fc80000000013 */
[----:B------:R-:W-:-:S04]  /*1570*/  FFMA R23, R23, R14, R22 ;  /* 0x0000000e17177223 */ /* 0x000fc80000000016 */
[----:B-----5:R-:W-:Y:S01]  /*1580*/  FFMA R31, R8, R15, R23 ;  /* 0x0000000f081f7223 */ /* 0x020fe20000000017 */
[----:B------:R-:W-:Y:S06]  /*1590*/  BAR.SYNC.DEFER_BLOCKING 0x0 ;  /* 0x0000000000007b1d */ /* 0x000fec0000010000 */
.L_x_3:
[----:B------:R-:W-:Y:S05]  /*15a0*/  @P1 BRA `(.L_x_0) ;  /* 0x0000000000e01947 */ /* 0x000fea0003800000 */
[----:B------:R-:W0:Y:S01]  /*15b0*/  LDC.64 R8, c[0x0][0x380] ;  /* 0x0000e000ff087b82 */ /* 0x000e220000000a00 */
[C---:B------:R-:W-:Y:S02]  /*15c0*/  LEA R12, R0.reuse, R3, 0x4 ;  /* 0x00000003000c7211 */ /* 0x040fe400078e20ff */
[----:B------:R-:W-:-:S03]  /*15d0*/  LEA R21, R0, R21, 0x4 ;  /* 0x0000001500157211 */ /* 0x000fc600078e20ff */
[----:B------:R-:W-:Y:S02]  /*15e0*/  IMAD R13, R12, R5, R4 ;  /* 0x000000050c0d7224 */ /* 0x000fe400078e0204 */
[----:B------:R-:W1:Y:S01]  /*15f0*/  LDC.64 R10, c[0x0][0x388] ;  /* 0x0000e200ff0a7b82 */ /* 0x000e620000000a00 */
[----:B0-----:R-:W-:-:S06]  /*1600*/  IMAD.WIDE R8, R21, 0x4, R8 ;  /* 0x0000000415087825 */ /* 0x001fcc00078e0208 */
        /* <DEDUP_REMOVED lines=35> */
[----:B------:R-:W4:Y:S01]  /*1840*/  LDS R10, [R0+0x340] ;  /* 0x00034000000a7984 */ /* 0x000f220000000800 */
[----:B-----5:R-:W-:-:S03]  /*1850*/  FFMA R2, R2, R17, R3 ;  /* 0x0000001102027223 */ /* 0x020fc60000000003 */
[----:B------:R-:W5:Y:S04]  /*1860*/  LDS R16, [R0+0x380] ;  /* 0x0003800000107984 */ /* 0x000f680000000800 */
        /* <DEDUP_REMOVED lines=9> */
[----:B-----5:R-:W-:-:S04]  /*1900*/  FFMA R16, R16, R30, R9 ;  /* 0x0000001e10107223 */ /* 0x020fc80000000009 */
[----:B------:R-:W-:Y:S01]  /*1910*/  FFMA R31, R3, R31, R16 ;  /* 0x0000001f031f7223 */ /* 0x000fe20000000010 */
[----:B------:R-:W-:Y:S06]  /*1920*/  BAR.SYNC.DEFER_BLOCKING 0x0 ;  /* 0x0000000000007b1d */ /* 0x000fec0000010000 */
.L_x_0:
[----:B------:R-:W0:Y:S01]  /*1930*/  LDC.64 R2, c[0x0][0x390] ;  /* 0x0000e400ff027b82 */ /* 0x000e220000000a00 */
[----:B------:R-:W1:Y:S01]  /*1940*/  F2I.TRUNC.NTZ R31, R31 ;  /* 0x0000001f001f7305 */ /* 0x000e62000020f100 */
[----:B------:R-:W-:-:S04]  /*1950*/  IMAD R5, R6, R5, R4 ;  /* 0x0000000506057224 */ /* 0x000fc800078e0204 */
[----:B0-----:R-:W-:-:S05]  /*1960*/  IMAD.WIDE R2, R5, 0x4, R2 ;  /* 0x0000000405027825 */ /* 0x001fca00078e0202 */
[----:B-1----:R-:W-:Y:S01]  /*1970*/  STG.E desc[UR8][R2.64], R31 ;  /* 0x0000001f02007986 */ /* 0x002fe2000c101908 */
[----:B------:R-:W-:Y:S05]  /*1980*/  EXIT ;  /* 0x000000000000794d */ /* 0x000fea0003800000 */
.L_x_4:
[----:B------:R-:W-:-:S00]  /*1990*/  BRA `(.L_x_4) ;  /* 0xfffffffc00fc7947 */ /* 0x000fc0000383ffff */
[----:B------:R-:W-:-:S00]  /*19a0*/  NOP ;  /* 0x0000000000007918 */ /* 0x000fc00000000000 */
        /* <DEDUP_REMOVED lines=13> */
.L_x_5:


//--------------------- .nv.shared._Z16matrixMultKernelPiS_S_i --------------------------
	.section	.nv.shared._Z16matrixMultKernelPiS_S_i,"aw",@nobits
	.sectionflags	@""
	.align	4
.nv.shared._Z16matrixMultKernelPiS_S_i:
	.zero		3072


//--------------------- .nv.shared.reserved.0     --------------------------
	.section	.nv.shared.reserved.0,"aw",@nobits
	.weak		__nv_reservedSMEM_offset_0_alias
	.size		__nv_reservedSMEM_offset_0_alias, 0, 64
	.other		__nv_reservedSMEM_offset_0_alias,@"STO_CUDA_RESERVED_SHARED STV_DEFAULT"
__nv_reservedSMEM_offset_0_alias:
	.zero		0
	.zero		64


//--------------------- .nv.constant0._Z16matrixMultKernelPiS_S_i --------------------------
	.section	.nv.constant0._Z16matrixMultKernelPiS_S_i,"a",@progbits
	.sectionflags	@""
	.align	4
.nv.constant0._Z16matrixMultKernelPiS_S_i:
	.zero		924


//--------------------- SYMBOLS --------------------------

	.type		.nv.reservedSmem.offset0,@object
	.size		.nv.reservedSmem.offset0,0x4
	.type		.nv.reservedSmem.cap,@object
	.size		.nv.reservedSmem.cap,0x4
